//
// Generated by NVIDIA NVVM Compiler
//
// Compiler Build ID: CL-36424714
// Cuda compilation tools, release 13.0, V13.0.88
// Based on NVVM 20.0.0
//

.version 9.0
.target sm_100
.address_size 64

	// .globl	_Z13invert_kernelPhii

.visible .entry _Z13invert_kernelPhii(
	.param .u64 .ptr .align 1 _Z13invert_kernelPhii_param_0,
	.param .u32 _Z13invert_kernelPhii_param_1,
	.param .u32 _Z13invert_kernelPhii_param_2
)
{
	.reg .pred 	%p<2>;
	.reg .b16 	%rs<7>;
	.reg .b32 	%r<8>;
	.reg .b64 	%rd<7>;

	ld.param.u64 	%rd2, [_Z13invert_kernelPhii_param_0];
	ld.param.u32 	%r1, [_Z13invert_kernelPhii_param_1];
	ld.param.u32 	%r2, [_Z13invert_kernelPhii_param_2];
	mov.u32 	%r3, %ctaid.x;
	mov.u32 	%r4, %ntid.x;
	mov.u32 	%r5, %tid.x;
	mad.lo.s32 	%r6, %r3, %r4, %r5;
	cvt.u64.u32 	%rd1, %r6;
	mul.lo.s32 	%r7, %r2, %r1;
	cvt.s64.s32 	%rd3, %r7;
	setp.ge.u64 	%p1, %rd1, %rd3;
	@%p1 bra 	$L__BB0_2;
	cvta.to.global.u64 	%rd4, %rd2;
	shl.b64 	%rd5, %rd1, 2;
	add.s64 	%rd6, %rd4, %rd5;
	ld.global.u8 	%rs1, [%rd6];
	not.b16 	%rs2, %rs1;
	st.global.u8 	[%rd6], %rs2;
	ld.global.u8 	%rs3, [%rd6+1];
	not.b16 	%rs4, %rs3;
	st.global.u8 	[%rd6+1], %rs4;
	ld.global.u8 	%rs5, [%rd6+2];
	not.b16 	%rs6, %rs5;
	st.global.u8 	[%rd6+2], %rs6;
$L__BB0_2:
	ret;

}


// ===== COMPILED SASS (sm_100) =====

	.target	sm_100

	.elftype	@"ET_EXEC"


//--------------------- .note.nv.tkinfo           --------------------------
	.section	.note.nv.tkinfo,"",@"SHT_NOTE"
	.sectionflags	@"SHF_NOTE_NV_TKINFO"
	.tkinfo
        /*0018*/ 	.word	0x00000002
        /*0030*/ 	.string	""
        /*0030*/ 	.string	"ptxas"
        /*0030*/ 	.string	"Cuda compilation tools, release 13.0, V13.0.88"
        /*0030*/ 	.string	"Build cuda_13.0.r13.0/compiler.36424714_0"
        /*0030*/ 	.string	"-arch sm_100 -m 64 "



//--------------------- .note.nv.cuinfo           --------------------------
	.section	.note.nv.cuinfo,"",@"SHT_NOTE"
	.sectionflags	@"SHF_NOTE_NV_CUINFO"
        /*0018*/ 	.short	0x0002
        /*001a*/ 	.short	0x0064
        /*001c*/ 	.short	0x0082
	.zero		2


//--------------------- .nv.info                  --------------------------
	.section	.nv.info,"",@"SHT_CUDA_INFO"
	.align	4


	//----- nvinfo : EIATTR_REGCOUNT
	.align		4
        /*0000*/ 	.byte	0x04, 0x2f
        /*0002*/ 	.short	(.L_1 - .L_0)
	.align		4
.L_0:
        /*0004*/ 	.word	index@(_Z13invert_kernelPhii)
        /*0008*/ 	.word	0x0000000c


	//----- nvinfo : EIATTR_FRAME_SIZE
	.align		4
.L_1:
        /*000c*/ 	.byte	0x04, 0x11
        /*000e*/ 	.short	(.L_3 - .L_2)
	.align		4
.L_2:
        /*0010*/ 	.word	index@(_Z13invert_kernelPhii)
        /*0014*/ 	.word	0x00000000


	//----- nvinfo : EIATTR_MIN_STACK_SIZE
	.align		4
.L_3:
        /*0018*/ 	.byte	0x04, 0x12
        /*001a*/ 	.short	(.L_5 - .L_4)
	.align		4
.L_4:
        /*001c*/ 	.word	index@(_Z13invert_kernelPhii)
        /*0020*/ 	.word	0x00000000
.L_5:


//--------------------- .nv.compat                --------------------------
	.section	.nv.compat,"",@"SHT_CUDA_COMPAT_INFO"
	.align	4
        /*0000*/ 	.byte	0x02, 0x09, 0x00, 0x00, 0x02, 0x02, 0x01, 0x00, 0x02, 0x05, 0x05, 0x00, 0x03, 0x07, 0x01, 0x01
        /*0010*/ 	.byte	0x02, 0x03, 0x00, 0x00, 0x02, 0x06, 0x01, 0x00, 0x04, 0x0b, 0x08, 0x00, 0x09, 0x00, 0x00, 0x00
        /*0020*/ 	.byte	0x00, 0x00, 0x00, 0x00


//--------------------- .nv.info._Z13invert_kernelPhii --------------------------
	.section	.nv.info._Z13invert_kernelPhii,"",@"SHT_CUDA_INFO"
	.sectionflags	@""
	.align	4


	//----- nvinfo : EIATTR_CUDA_API_VERSION
	.align		4
        /*0000*/ 	.byte	0x04, 0x37
        /*0002*/ 	.short	(.L_7 - .L_6)
.L_6:
        /*0004*/ 	.word	0x00000082


	//----- nvinfo : EIATTR_KPARAM_INFO
	.align		4
.L_7:
        /*0008*/ 	.byte	0x04, 0x17
        /*000a*/ 	.short	(.L_9 - .L_8)
.L_8:
        /*000c*/ 	.word	0x00000000
        /*0010*/ 	.short	0x0002
        /*0012*/ 	.short	0x000c
        /*0014*/ 	.byte	0x00, 0xf0, 0x11, 0x00


	//----- nvinfo : EIATTR_KPARAM_INFO
	.align		4
.L_9:
        /*0018*/ 	.byte	0x04, 0x17
        /*001a*/ 	.short	(.L_11 - .L_10)
.L_10:
        /*001c*/ 	.word	0x00000000
        /*0020*/ 	.short	0x0001
        /*0022*/ 	.short	0x0008
        /*0024*/ 	.byte	0x00, 0xf0, 0x11, 0x00


	//----- nvinfo : EIATTR_KPARAM_INFO
	.align		4
.L_11:
        /*0028*/ 	.byte	0x04, 0x17
        /*002a*/ 	.short	(.L_13 - .L_12)
.L_12:
        /*002c*/ 	.word	0x00000000
        /*0030*/ 	.short	0x0000
        /*0032*/ 	.short	0x0000
        /*0034*/ 	.byte	0x00, 0xf5, 0x21, 0x00


	//----- nvinfo : EIATTR_SPARSE_MMA_MASK
	.align		4
.L_13:
        /*0038*/ 	.byte	0x03, 0x50
        /*003a*/ 	.short	0x0000


	//----- nvinfo : EIATTR_MAXREG_COUNT
	.align		4
        /*003c*/ 	.byte	0x03, 0x1b
        /*003e*/ 	.short	0x00ff


	//----- nvinfo : EIATTR_MERCURY_ISA_VERSION
	.align		4
        /*0040*/ 	.byte	0x03, 0x5f
        /*0042*/ 	.short	0x0101


	//----- nvinfo : EIATTR_VRC_CTA_INIT_COUNT
	.align		4
        /*0044*/ 	.byte	0x02, 0x4a
	.zero		1
	.zero		1


	//----- nvinfo : EIATTR_EXIT_INSTR_OFFSETS
	.align		4
        /*0048*/ 	.byte	0x04, 0x1c
        /*004a*/ 	.short	(.L_15 - .L_14)


	//   ....[0]....
.L_14:
        /*004c*/ 	.word	0x000000a0


	//   ....[1]....
        /*0050*/ 	.word	0x00000180


	//----- nvinfo : EIATTR_CBANK_PARAM_SIZE
	.align		4
.L_15:
        /*0054*/ 	.byte	0x03, 0x19
        /*0056*/ 	.short	0x0010


	//----- nvinfo : EIATTR_PARAM_CBANK
	.align		4
        /*0058*/ 	.byte	0x04, 0x0a
        /*005a*/ 	.short	(.L_17 - .L_16)
	.align		4
.L_16:
        /*005c*/ 	.word	index@(.nv.constant0._Z13invert_kernelPhii)
        /*0060*/ 	.short	0x0380
        /*0062*/ 	.short	0x0010


	//----- nvinfo : EIATTR_SW_WAR
	.align		4
.L_17:
        /*0064*/ 	.byte	0x04, 0x36
        /*0066*/ 	.short	(.L_19 - .L_18)
.L_18:
        /*0068*/ 	.word	0x00000008
.L_19:


//--------------------- .nv.callgraph             --------------------------
	.section	.nv.callgraph,"",@"SHT_CUDA_CALLGRAPH"
	.align	4
	.sectionentsize	8
	.align		4
        /*0000*/ 	.word	0x00000000
	.align		4
        /*0004*/ 	.word	0xffffffff
	.align		4
        /*0008*/ 	.word	0x00000000
	.align		4
        /*000c*/ 	.word	0xfffffffe
	.align		4
        /*0010*/ 	.word	0x00000000
	.align		4
        /*0014*/ 	.word	0xfffffffd
	.align		4
        /*0018*/ 	.word	0x00000000
	.align		4
        /*001c*/ 	.word	0xfffffffc


//--------------------- .text._Z13invert_kernelPhii --------------------------
	.section	.text._Z13invert_kernelPhii,"ax",@progbits
	.align	128
        .global         _Z13invert_kernelPhii
        .type           _Z13invert_kernelPhii,@function
        .size           _Z13invert_kernelPhii,(.L_x_1 - _Z13invert_kernelPhii)
        .other          _Z13invert_kernelPhii,@"STO_CUDA_ENTRY STV_DEFAULT"
_Z13invert_kernelPhii:
.text._Z13invert_kernelPhii:
[----:B------:R-:W-:Y:S01]  /*0000*/  LDC R1, c[0x0][0x37c] ;  /* 0x0000df00ff017b82 */ /* 0x000fe20000000800 */
[----:B------:R-:W0:Y:S07]  /*0010*/  S2R R3, SR_TID.X ;  /* 0x0000000000037919 */ /* 0x000e2e0000002100 */
[----:B------:R-:W0:Y:S01]  /*0020*/  S2UR UR6, SR_CTAID.X ;  /* 0x00000000000679c3 */ /* 0x000e220000002500 */
[----:B------:R-:W1:Y:S07]  /*0030*/  LDCU.64 UR4, c[0x0][0x388] ;  /* 0x00007100ff0477ac */ /* 0x000e6e0008000a00 */
[----:B------:R-:W0:Y:S01]  /*0040*/  LDC R0, c[0x0][0x360] ;  /* 0x0000d800ff007b82 */ /* 0x000e220000000800 */
[----:B-1----:R-:W-:-:S04]  /*0050*/  UIMAD UR4, UR5, UR4, URZ ;  /* 0x00000004050472a4 */ /* 0x002fc8000f8e02ff */
[----:B------:R-:W-:Y:S01]  /*0060*/  USHF.R.S32.HI UR5, URZ, 0x1f, UR4 ;  /* 0x0000001fff057899 */ /* 0x000fe20008011404 */
[----:B0-----:R-:W-:-:S05]  /*0070*/  IMAD R0, R0, UR6, R3 ;  /* 0x0000000600007c24 */ /* 0x001fca000f8e0203 */
[----:B------:R-:W-:-:S04]  /*0080*/  ISETP.GE.U32.AND P0, PT, R0, UR4, PT ;  /* 0x0000000400007c0c */ /* 0x000fc8000bf06070 */
[----:B------:R-:W-:-:S13]  /*0090*/  ISETP.GE.U32.AND.EX P0, PT, RZ, UR5, PT, P0 ;  /* 0x00000005ff007c0c */ /* 0x000fda000bf06100 */
[----:B------:R-:W-:Y:S05]  /*00a0*/  @P0 EXIT ;  /* 0x000000000000094d */ /* 0x000fea0003800000 */
[----:B------:R-:W0:Y:S01]  /*00b0*/  LDCU.64 UR6, c[0x0][0x380] ;  /* 0x00007000ff0677ac */ /* 0x000e220008000a00 */
[----:B------:R-:W1:Y:S01]  /*00c0*/  LDCU.64 UR4, c[0x0][0x358] ;  /* 0x00006b00ff0477ac */ /* 0x000e620008000a00 */
[----:B0-----:R-:W-:-:S04]  /*00d0*/  LEA R2, P0, R0, UR6, 0x2 ;  /* 0x0000000600027c11 */ /* 0x001fc8000f8010ff */
[----:B------:R-:W-:-:S05]  /*00e0*/  LEA.HI.X R3, R0, UR7, RZ, 0x2, P0 ;  /* 0x0000000700037c11 */ /* 0x000fca00080f14ff */
[----:B-1----:R-:W2:Y:S04]  /*00f0*/  LDG.E.U8 R0, desc[UR4][R2.64] ;  /* 0x0000000402007981 */ /* 0x002ea8000c1e1100 */
[----:B------:R-:W3:Y:S04]  /*0100*/  LDG.E.U8 R4, desc[UR4][R2.64+0x1] ;  /* 0x0000010402047981 */ /* 0x000ee8000c1e1100 */
[----:B------:R-:W4:Y:S01]  /*0110*/  LDG.E.U8 R6, desc[UR4][R2.64+0x2] ;  /* 0x0000020402067981 */ /* 0x000f22000c1e1100 */
[----:B--2---:R-:W-:Y:S02]  /*0120*/  LOP3.LUT R5, RZ, R0, RZ, 0x33, !PT ;  /* 0x00000000ff057212 */ /* 0x004fe400078e33ff */
[----:B---3--:R-:W-:-:S03]  /*0130*/  LOP3.LUT R7, RZ, R4, RZ, 0x33, !PT ;  /* 0x00000004ff077212 */ /* 0x008fc600078e33ff */
[----:B------:R-:W-:Y:S01]  /*0140*/  STG.E.U8 desc[UR4][R2.64], R5 ;  /* 0x0000000502007986 */ /* 0x000fe2000c101104 */
[----:B----4-:R-:W-:-:S03]  /*0150*/  LOP3.LUT R9, RZ, R6, RZ, 0x33, !PT ;  /* 0x00000006ff097212 */ /* 0x010fc600078e33ff */
[----:B------:R-:W-:Y:S04]  /*0160*/  STG.E.U8 desc[UR4][R2.64+0x1], R7 ;  /* 0x0000010702007986 */ /* 0x000fe8000c101104 */
[----:B------:R-:W-:Y:S01]  /*0170*/  STG.E.U8 desc[UR4][R2.64+0x2], R9 ;  /* 0x0000020902007986 */ /* 0x000fe2000c101104 */
[----:B------:R-:W-:Y:S05]  /*0180*/  EXIT ;  /* 0x000000000000794d */ /* 0x000fea0003800000 */
.L_x_0:
[----:B------:R-:W-:-:S00]  /*0190*/  BRA `(.L_x_0) ;  /* 0xfffffffc00fc7947 */ /* 0x000fc0000383ffff */
[----:B------:R-:W-:-:S00]  /*01a0*/  NOP ;  /* 0x0000000000007918 */ /* 0x000fc00000000000 */
        /* <DEDUP_REMOVED lines=13> */
.L_x_1:


//--------------------- .nv.shared.reserved.0     --------------------------
	.section	.nv.shared.reserved.0,"aw",@nobits
	.weak		__nv_reservedSMEM_offset_0_alias
	.size		__nv_reservedSMEM_offset_0_alias, 0, 64
	.other		__nv_reservedSMEM_offset_0_alias,@"STO_CUDA_RESERVED_SHARED STV_DEFAULT"
__nv_reservedSMEM_offset_0_alias:
	.zero		0
	.zero		64


//--------------------- .nv.constant0._Z13invert_kernelPhii --------------------------
	.section	.nv.constant0._Z13invert_kernelPhii,"a",@progbits
	.sectionflags	@""
	.align	4
.nv.constant0._Z13invert_kernelPhii:
	.zero		912


//--------------------- SYMBOLS --------------------------

	.type		.nv.reservedSmem.offset0,@object
	.size		.nv.reservedSmem.offset0,0x4
